	.headerflags	@"EF_CUDA_TEXMODE_UNIFIED EF_CUDA_64BIT_ADDRESS EF_CUDA_ACCELERATORS EF_CUDA_SM90 EF_CUDA_VIRTUAL_SM(EF_CUDA_SM90)"
	.elftype	@"ET_EXEC"


//--------------------- .nv.info                  --------------------------
	.section	.nv.info,"",@"SHT_CUDA_INFO"
	.align	4


	//----- nvinfo : EIATTR_REGCOUNT
	.align		4
        /*0000*/ 	.byte	0x04, 0x2f
        /*0002*/ 	.short	(.L_3 - .L_2)
	.align		4
.L_2:
        /*0004*/ 	.word	index@(triton_poi_fused__native_batch_norm_legit_no_training_relu_42)
        /*0008*/ 	.word	0x00000020


	//----- nvinfo : EIATTR_MIN_STACK_SIZE
	.align		4
.L_3:
        /*000c*/ 	.byte	0x04, 0x12
        /*000e*/ 	.short	(.L_5 - .L_4)
	.align		4
.L_4:
        /*0010*/ 	.word	index@(triton_poi_fused__native_batch_norm_legit_no_training_relu_42)
        /*0014*/ 	.word	0x00000000


	//----- nvinfo : EIATTR_FRAME_SIZE
	.align		4
.L_5:
        /*0018*/ 	.byte	0x04, 0x11
        /*001a*/ 	.short	(.L_7 - .L_6)
	.align		4
.L_6:
        /*001c*/ 	.word	index@(triton_poi_fused__native_batch_norm_legit_no_training_relu_42)
        /*0020*/ 	.word	0x00000000


	//----- nvinfo : EIATTR_MIN_STACK_SIZE
	.align		4
.L_7:
        /*0024*/ 	.byte	0x04, 0x12
        /*0026*/ 	.short	(.L_9 - .L_8)
	.align		4
.L_8:
        /*0028*/ 	.word	index@(triton_poi_fused__native_batch_norm_legit_no_training_relu_42)
        /*002c*/ 	.word	0x00000000
.L_9:


//--------------------- .nv.info.triton_poi_fused__native_batch_norm_legit_no_training_relu_42 --------------------------
	.section	.nv.info.triton_poi_fused__native_batch_norm_legit_no_training_relu_42,"",@"SHT_CUDA_INFO"
	.sectionflags	@""
	.align	4


	//----- nvinfo : EIATTR_CUDA_API_VERSION
	.align		4
        /*0000*/ 	.byte	0x04, 0x37
        /*0002*/ 	.short	(.L_11 - .L_10)
.L_10:
        /*0004*/ 	.word	0x0000007c


	//----- nvinfo : EIATTR_KPARAM_INFO
	.align		4
.L_11:
        /*0008*/ 	.byte	0x04, 0x17
        /*000a*/ 	.short	(.L_13 - .L_12)
.L_12:
        /*000c*/ 	.word	0x00000000
        /*0010*/ 	.short	0x0007
        /*0012*/ 	.short	0x0034
        /*0014*/ 	.byte	0x00, 0xf0, 0x11, 0x00


	//----- nvinfo : EIATTR_KPARAM_INFO
	.align		4
.L_13:
        /*0018*/ 	.byte	0x04, 0x17
        /*001a*/ 	.short	(.L_15 - .L_14)
.L_14:
        /*001c*/ 	.word	0x00000000
        /*0020*/ 	.short	0x0006
        /*0022*/ 	.short	0x0030
        /*0024*/ 	.byte	0x00, 0xf0, 0x11, 0x00


	//----- nvinfo : EIATTR_KPARAM_INFO
	.align		4
.L_15:
        /*0028*/ 	.byte	0x04, 0x17
        /*002a*/ 	.short	(.L_17 - .L_16)
.L_16:
        /*002c*/ 	.word	0x00000000
        /*0030*/ 	.short	0x0005
        /*0032*/ 	.short	0x0028
        /*0034*/ 	.byte	0x00, 0xf4, 0x21, 0x00


	//----- nvinfo : EIATTR_KPARAM_INFO
	.align		4
.L_17:
        /*0038*/ 	.byte	0x04, 0x17
        /*003a*/ 	.short	(.L_19 - .L_18)
.L_18:
        /*003c*/ 	.word	0x00000000
        /*0040*/ 	.short	0x0004
        /*0042*/ 	.short	0x0020
        /*0044*/ 	.byte	0x00, 0xf4, 0x21, 0x00


	//----- nvinfo : EIATTR_KPARAM_INFO
	.align		4
.L_19:
        /*0048*/ 	.byte	0x04, 0x17
        /*004a*/ 	.short	(.L_21 - .L_20)
.L_20:
        /*004c*/ 	.word	0x00000000
        /*0050*/ 	.short	0x0003
        /*0052*/ 	.short	0x0018
        /*0054*/ 	.byte	0x00, 0xf4, 0x21, 0x00


	//----- nvinfo : EIATTR_KPARAM_INFO
	.align		4
.L_21:
        /*0058*/ 	.byte	0x04, 0x17
        /*005a*/ 	.short	(.L_23 - .L_22)
.L_22:
        /*005c*/ 	.word	0x00000000
        /*0060*/ 	.short	0x0002
        /*0062*/ 	.short	0x0010
        /*0064*/ 	.byte	0x00, 0xf4, 0x21, 0x00


	//----- nvinfo : EIATTR_KPARAM_INFO
	.align		4
.L_23:
        /*0068*/ 	.byte	0x04, 0x17
        /*006a*/ 	.short	(.L_25 - .L_24)
.L_24:
        /*006c*/ 	.word	0x00000000
        /*0070*/ 	.short	0x0001
        /*0072*/ 	.short	0x0008
        /*0074*/ 	.byte	0x00, 0xf4, 0x21, 0x00


	//----- nvinfo : EIATTR_KPARAM_INFO
	.align		4
.L_25:
        /*0078*/ 	.byte	0x04, 0x17
        /*007a*/ 	.short	(.L_27 - .L_26)
.L_26:
        /*007c*/ 	.word	0x00000000
        /*0080*/ 	.short	0x0000
        /*0082*/ 	.short	0x0000
        /*0084*/ 	.byte	0x00, 0xf4, 0x21, 0x00


	//----- nvinfo : EIATTR_SPARSE_MMA_MASK
	.align		4
.L_27:
        /*0088*/ 	.byte	0x03, 0x50
        /*008a*/ 	.short	0x0000


	//----- nvinfo : EIATTR_MAXREG_COUNT
	.align		4
        /*008c*/ 	.byte	0x03, 0x1b
        /*008e*/ 	.short	0x00ff


	//----- nvinfo : EIATTR_EXIT_INSTR_OFFSETS
	.align		4
        /*0090*/ 	.byte	0x04, 0x1c
        /*0092*/ 	.short	(.L_29 - .L_28)


	//   ....[0]....
.L_28:
        /*0094*/ 	.word	0x00000bf0


	//   ....[1]....
        /*0098*/ 	.word	0x00000cc0


	//----- nvinfo : EIATTR_REQNTID
	.align		4
.L_29:
        /*009c*/ 	.byte	0x04, 0x10
        /*009e*/ 	.short	(.L_31 - .L_30)
.L_30:
        /*00a0*/ 	.word	0x00000080
        /*00a4*/ 	.word	0x00000001
        /*00a8*/ 	.word	0x00000001


	//----- nvinfo : EIATTR_CBANK_PARAM_SIZE
	.align		4
.L_31:
        /*00ac*/ 	.byte	0x03, 0x19
        /*00ae*/ 	.short	0x0038


	//----- nvinfo : EIATTR_PARAM_CBANK
	.align		4
        /*00b0*/ 	.byte	0x04, 0x0a
        /*00b2*/ 	.short	(.L_33 - .L_32)
	.align		4
.L_32:
        /*00b4*/ 	.word	index@(.nv.constant0.triton_poi_fused__native_batch_norm_legit_no_training_relu_42)
        /*00b8*/ 	.short	0x0210
        /*00ba*/ 	.short	0x0038


	//----- nvinfo : EIATTR_SW_WAR
	.align		4
.L_33:
        /*00bc*/ 	.byte	0x04, 0x36
        /*00be*/ 	.short	(.L_35 - .L_34)
.L_34:
        /*00c0*/ 	.word	0x00000008
.L_35:


//--------------------- .nv.callgraph             --------------------------
	.section	.nv.callgraph,"",@"SHT_CUDA_CALLGRAPH"
	.align	4
	.sectionentsize	8
	.align		4
        /*0000*/ 	.word	0x00000000
	.align		4
        /*0004*/ 	.word	0xffffffff
	.align		4
        /*0008*/ 	.word	0x00000000
	.align		4
        /*000c*/ 	.word	0xfffffffe
	.align		4
        /*0010*/ 	.word	0x00000000
	.align		4
        /*0014*/ 	.word	0xfffffffd
	.align		4
        /*0018*/ 	.word	0x00000000
	.align		4
        /*001c*/ 	.word	0xfffffffc


//--------------------- .nv.constant4             --------------------------
	.section	.nv.constant4,"a",@progbits
	.align	8
	.align		8
.nv.constant4:
        /*0000*/ 	.dword	_$_str
	.align		8
        /*0008*/ 	.dword	_$_str_$_2


//--------------------- .text.triton_poi_fused__native_batch_norm_legit_no_training_relu_42 --------------------------
	.section	.text.triton_poi_fused__native_batch_norm_legit_no_training_relu_42,"ax",@progbits
	.sectionflags	@"SHF_BARRIERS=1"
	.align	128
        .global         triton_poi_fused__native_batch_norm_legit_no_training_relu_42
        .type           triton_poi_fused__native_batch_norm_legit_no_training_relu_42,@function
        .size           triton_poi_fused__native_batch_norm_legit_no_training_relu_42,(.L_x_1 - triton_poi_fused__native_batch_norm_legit_no_training_relu_42)
        .other          triton_poi_fused__native_batch_norm_legit_no_training_relu_42,@"STO_CUDA_ENTRY STV_DEFAULT"
triton_poi_fused__native_batch_norm_legit_no_training_relu_42:
.text.triton_poi_fused__native_batch_norm_legit_no_training_relu_42:
[----:B------:R-:W0:Y:S01]  /*0000*/  LDC R1, c[0x0][0x28] ;  /* 0x00000a00ff017b82 */ /* 0x000e220000000800 */
[----:B------:R-:W1:Y:S07]  /*0010*/  S2R R3, SR_CTAID.Y ;  /* 0x0000000000037919 */ /* 0x000e6e0000002600 */
[----:B------:R-:W2:Y:S01]  /*0020*/  LDC.64 R8, c[0x0][0x220] ;  /* 0x00008800ff087b82 */ /* 0x000ea20000000a00 */
[----:B------:R-:W-:Y:S01]  /*0030*/  CS2R R6, SRZ ;  /* 0x0000000000067805 */ /* 0x000fe2000001ff00 */
[----:B------:R-:W-:Y:S01]  /*0040*/  ULDC.64 UR6, c[0x0][0x208] ;  /* 0x0000820000067ab9 */ /* 0x000fe20000000a00 */
[----:B------:R-:W3:Y:S01]  /*0050*/  S2R R2, SR_TID.X ;  /* 0x0000000000027919 */ /* 0x000ee20000002100 */
[----:B------:R-:W4:Y:S04]  /*0060*/  S2R R21, SR_CTAID.X ;  /* 0x0000000000157919 */ /* 0x000f280000002500 */
[----:B------:R-:W5:Y:S08]  /*0070*/  LDC.64 R24, c[0x0][0x210] ;  /* 0x00008400ff187b82 */ /* 0x000f700000000a00 */
[----:B------:R-:W4:Y:S01]  /*0080*/  LDC.64 R16, c[0x0][0x218] ;  /* 0x00008600ff107b82 */ /* 0x000f220000000a00 */
[----:B-1----:R-:W-:-:S02]  /*0090*/  IMAD.SHL.U32 R3, R3, 0x10, RZ ;  /* 0x0000001003037824 */ /* 0x002fc400078e00ff */
[----:B---3--:R-:W-:-:S05]  /*00a0*/  IMAD.SHL.U32 R0, R2, 0x4, RZ ;  /* 0x0000000402007824 */ /* 0x008fca00078e00ff */
[----:B------:R-:W-:-:S04]  /*00b0*/  LOP3.LUT R22, R3, 0xc, R0, 0xf8, !PT ;  /* 0x0000000c03167812 */ /* 0x000fc800078ef800 */
[C---:B------:R-:W-:Y:S01]  /*00c0*/  ISETP.GE.AND P0, PT, R22.reuse, 0x500, PT ;  /* 0x000005001600780c */ /* 0x040fe20003f06270 */
[----:B------:R-:W-:-:S05]  /*00d0*/  IMAD.HI R4, R22, 0x66666667, RZ ;  /* 0x6666666716047827 */ /* 0x000fca00078e02ff */
[----:B------:R-:W-:-:S04]  /*00e0*/  SHF.R.U32.HI R5, RZ, 0x1f, R4 ;  /* 0x0000001fff057819 */ /* 0x000fc80000011604 */
[----:B------:R-:W-:Y:S02]  /*00f0*/  LEA.HI.SX32 R11, R4, R5, 0x19 ;  /* 0x00000005040b7211 */ /* 0x000fe400078fcaff */
[----:B------:R-:W-:-:S03]  /*0100*/  CS2R R4, SRZ ;  /* 0x0000000000047805 */ /* 0x000fc6000001ff00 */
[----:B------:R-:W-:-:S04]  /*0110*/  IMAD R22, R11, -0x140, R22 ;  /* 0xfffffec00b167824 */ /* 0x000fc800078e0216 */
[----:B--2---:R-:W-:-:S05]  /*0120*/  IMAD.WIDE R8, R22, 0x4, R8 ;  /* 0x0000000416087825 */ /* 0x004fca00078e0208 */
[----:B------:R1:W2:Y:S01]  /*0130*/  @!P0 LDG.E.EL.128 R4, desc[UR6][R8.64] ;  /* 0x0000000608048981 */ /* 0x0002a2000c2e1d00 */
[----:B------:R-:W-:Y:S01]  /*0140*/  SHF.R.U32.HI R20, RZ, 0x2, R2 ;  /* 0x00000002ff147819 */ /* 0x000fe20000011602 */
[----:B----4-:R-:W-:Y:S01]  /*0150*/  IMAD.SHL.U32 R21, R21, 0x40, RZ ;  /* 0x0000004015157824 */ /* 0x010fe200078e00ff */
[----:B------:R-:W-:Y:S01]  /*0160*/  CS2R R14, SRZ ;  /* 0x00000000000e7805 */ /* 0x000fe2000001ff00 */
[----:B------:R-:W-:Y:S01]  /*0170*/  IMAD R11, R11, 0x5000, R22 ;  /* 0x000050000b0b7824 */ /* 0x000fe200078e0216 */
[----:B------:R-:W-:Y:S01]  /*0180*/  SGXT.U32 R20, R20, 0x5 ;  /* 0x000000051414781a */ /* 0x000fe20000000000 */
[----:B0-----:R-:W-:-:S03]  /*0190*/  IMAD.WIDE R28, R22, 0x4, R16 ;  /* 0x00000004161c7825 */ /* 0x001fc600078e0210 */
[----:B------:R-:W-:Y:S02]  /*01a0*/  LOP3.LUT R10, R21, R20, RZ, 0xfc, !PT ;  /* 0x00000014150a7212 */ /* 0x000fe400078efcff */
[----:B-1----:R-:W-:Y:S02]  /*01b0*/  CS2R R8, SRZ ;  /* 0x0000000000087805 */ /* 0x002fe4000001ff00 */
[C---:B------:R-:W-:Y:S01]  /*01c0*/  ISETP.LT.AND P1, PT, R10.reuse, 0x40, !P0 ;  /* 0x000000400a00780c */ /* 0x040fe20004721270 */
[----:B------:R-:W-:Y:S01]  /*01d0*/  IMAD R27, R10, 0x140, R11 ;  /* 0x000001400a1b7824 */ /* 0x000fe200078e020b */
[----:B------:R-:W-:-:S03]  /*01e0*/  LOP3.LUT R11, R21, 0x20, R20, 0xfe, !PT ;  /* 0x00000020150b7812 */ /* 0x000fc600078efe14 */
[----:B------:R-:W-:Y:S01]  /*01f0*/  VIADD R13, R27, 0x2800 ;  /* 0x000028001b0d7836 */ /* 0x000fe20000000000 */
[----:B------:R-:W-:Y:S01]  /*0200*/  ISETP.LT.AND P2, PT, R11, 0x40, !P0 ;  /* 0x000000400b00780c */ /* 0x000fe20004741270 */
[--C-:B-----5:R-:W-:Y:S01]  /*0210*/  IMAD.WIDE R26, R27, 0x4, R24.reuse ;  /* 0x000000041b1a7825 */ /* 0x120fe200078e0218 */
[----:B------:R-:W-:Y:S02]  /*0220*/  CS2R R10, SRZ ;  /* 0x00000000000a7805 */ /* 0x000fe4000001ff00 */
[----:B------:R-:W-:Y:S02]  /*0230*/  CS2R R16, SRZ ;  /* 0x0000000000107805 */ /* 0x000fe4000001ff00 */
[----:B------:R-:W-:Y:S01]  /*0240*/  CS2R R18, SRZ ;  /* 0x0000000000127805 */ /* 0x000fe2000001ff00 */
[----:B------:R-:W-:Y:S01]  /*0250*/  IMAD.WIDE R24, R13, 0x4, R24 ;  /* 0x000000040d187825 */ /* 0x000fe200078e0218 */
[----:B------:R-:W-:Y:S01]  /*0260*/  CS2R R12, SRZ ;  /* 0x00000000000c7805 */ /* 0x000fe2000001ff00 */
[----:B------:R0:W3:Y:S05]  /*0270*/  @P1 LDG.E.EL.128 R8, desc[UR6][R26.64] ;  /* 0x000000061a081981 */ /* 0x0000ea000c2e1d00 */
[----:B------:R1:W3:Y:S04]  /*0280*/  @!P0 LDG.E.EL.128 R12, desc[UR6][R28.64] ;  /* 0x000000061c0c8981 */ /* 0x0002e8000c2e1d00 */
[----:B------:R4:W5:Y:S01]  /*0290*/  @P2 LDG.E.EL.128 R16, desc[UR6][R24.64] ;  /* 0x0000000618102981 */ /* 0x000962000c2e1d00 */
[----:B0-----:R-:W0:Y:S01]  /*02a0*/  LDC.64 R26, c[0x0][0x228] ;  /* 0x00008a00ff1a7b82 */ /* 0x001e220000000a00 */
[----:B--2---:R-:W-:Y:S01]  /*02b0*/  FADD R23, R4, 0.0010000000474974513054 ;  /* 0x3a83126f04177421 */ /* 0x004fe20000000000 */
[----:B------:R-:W-:Y:S01]  /*02c0*/  FADD R4, R7, 0.0010000000474974513054 ;  /* 0x3a83126f07047421 */ /* 0x000fe20000000000 */
[----:B------:R-:W-:Y:S01]  /*02d0*/  FADD R5, R5, 0.0010000000474974513054 ;  /* 0x3a83126f05057421 */ /* 0x000fe20000000000 */
[----:B------:R-:W-:-:S02]  /*02e0*/  IMAD.MOV.U32 R7, RZ, RZ, 0x3e800000 ;  /* 0x3e800000ff077424 */ /* 0x000fc400078e00ff */
[----:B------:R-:W-:Y:S01]  /*02f0*/  FADD R6, R6, 0.0010000000474974513054 ;  /* 0x3a83126f06067421 */ /* 0x000fe20000000000 */
[----:B------:R-:W2:Y:S08]  /*0300*/  MUFU.SQRT R23, R23 ;  /* 0x0000001700177308 */ /* 0x000eb00000002000 */
[----:B------:R-:W0:Y:S01]  /*0310*/  MUFU.SQRT R4, R4 ;  /* 0x0000000400047308 */ /* 0x000e220000002000 */
[----:B--2---:R-:W-:-:S07]  /*0320*/  FSETP.GT.AND P6, PT, R23, 8.50705917302346158658e+37, PT ;  /* 0x7e8000001700780b */ /* 0x004fce0003fc4000 */
[----:B-1----:R-:W1:Y:S01]  /*0330*/  MUFU.SQRT R29, R5 ;  /* 0x00000005001d7308 */ /* 0x002e620000002000 */
[----:B------:R-:W-:Y:S02]  /*0340*/  FSETP.GEU.AND P1, PT, R23, 1.175494350822287508e-38, PT ;  /* 0x008000001700780b */ /* 0x000fe40003f2e000 */
[----:B----4-:R-:W-:-:S05]  /*0350*/  FSEL R24, R7, 1, P6 ;  /* 0x3f80000007187808 */ /* 0x010fca0003000000 */
[----:B------:R-:W2:Y:S01]  /*0360*/  MUFU.SQRT R28, R6 ;  /* 0x00000006001c7308 */ /* 0x000ea20000002000 */
[----:B---3--:R-:W-:Y:S01]  /*0370*/  FADD R8, -R12, R8 ;  /* 0x000000080c087221 */ /* 0x008fe20000000100 */
[----:B------:R-:W-:Y:S01]  /*0380*/  @P6 FMUL R23, R23, 0.25 ;  /* 0x3e80000017176820 */ /* 0x000fe20000400000 */
[----:B0-----:R-:W-:-:S03]  /*0390*/  FSETP.GT.AND P6, PT, R4, 8.50705917302346158658e+37, PT ;  /* 0x7e8000000400780b */ /* 0x001fc60003fc4000 */
[----:B------:R-:W-:Y:S01]  /*03a0*/  @!P1 FMUL R24, R24, 16777216 ;  /* 0x4b80000018189820 */ /* 0x000fe20000400000 */
[----:B-1----:R-:W-:Y:S01]  /*03b0*/  FSETP.GT.AND P2, PT, R29, 8.50705917302346158658e+37, PT ;  /* 0x7e8000001d00780b */ /* 0x002fe20003f44000 */
[----:B------:R-:W-:Y:S01]  /*03c0*/  @!P1 FMUL R23, R23, 16777216 ;  /* 0x4b80000017179820 */ /* 0x000fe20000400000 */
[----:B------:R-:W-:Y:S01]  /*03d0*/  FSETP.GEU.AND P1, PT, R4, 1.175494350822287508e-38, PT ;  /* 0x008000000400780b */ /* 0x000fe20003f2e000 */
[----:B-----5:R-:W-:Y:S01]  /*03e0*/  FADD R17, -R13, R17 ;  /* 0x000000110d117221 */ /* 0x020fe20000000100 */
[----:B------:R-:W-:Y:S01]  /*03f0*/  FSETP.GEU.AND P3, PT, R29, 1.175494350822287508e-38, PT ;  /* 0x008000001d00780b */ /* 0x000fe20003f6e000 */
[----:B------:R0:W1:Y:S01]  /*0400*/  MUFU.RCP R5, R23 ;  /* 0x0000001700057308 */ /* 0x0000620000001000 */
[----:B------:R-:W-:Y:S01]  /*0410*/  FADD R18, -R14, R18 ;  /* 0x000000120e127221 */ /* 0x000fe20000000100 */
[----:B------:R-:W-:Y:S01]  /*0420*/  FADD R19, -R15, R19 ;  /* 0x000000130f137221 */ /* 0x000fe20000000100 */
[C---:B--2---:R-:W-:Y:S01]  /*0430*/  FSETP.GT.AND P4, PT, R28.reuse, 8.50705917302346158658e+37, PT ;  /* 0x7e8000001c00780b */ /* 0x044fe20003f84000 */
[----:B------:R-:W2:Y:S01]  /*0440*/  S2UR UR5, SR_CgaCtaId ;  /* 0x00000000000579c3 */ /* 0x000ea20000008800 */
[----:B------:R-:W-:Y:S01]  /*0450*/  FSETP.GEU.AND P5, PT, R28, 1.175494350822287508e-38, PT ;  /* 0x008000001c00780b */ /* 0x000fe20003fae000 */
[----:B------:R-:W-:-:S02]  /*0460*/  @P6 FMUL R4, R4, 0.25 ;  /* 0x3e80000004046820 */ /* 0x000fc40000400000 */
[----:B------:R-:W-:Y:S01]  /*0470*/  @P2 FMUL R29, R29, 0.25 ;  /* 0x3e8000001d1d2820 */ /* 0x000fe20000400000 */
[----:B0-----:R-:W-:Y:S01]  /*0480*/  FADD R23, -R12, R16 ;  /* 0x000000100c177221 */ /* 0x001fe20000000100 */
[----:B------:R-:W-:Y:S01]  /*0490*/  @!P1 FMUL R4, R4, 16777216 ;  /* 0x4b80000004049820 */ /* 0x000fe20000400000 */
[----:B------:R-:W-:Y:S01]  /*04a0*/  FADD R12, -R13, R9 ;  /* 0x000000090d0c7221 */ /* 0x000fe20000000100 */
[----:B------:R-:W-:Y:S01]  /*04b0*/  @!P3 FMUL R29, R29, 16777216 ;  /* 0x4b8000001d1db820 */ /* 0x000fe20000400000 */
[----:B------:R-:W-:Y:S01]  /*04c0*/  FADD R13, -R14, R10 ;  /* 0x0000000a0e0d7221 */ /* 0x000fe20000000100 */
[----:B------:R-:W-:Y:S01]  /*04d0*/  FADD R16, -R15, R11 ;  /* 0x0000000b0f107221 */ /* 0x000fe20000000100 */
[----:B-1----:R-:W-:Y:S01]  /*04e0*/  FMUL R5, R5, R24 ;  /* 0x0000001805057220 */ /* 0x002fe20000400000 */
[----:B------:R-:W0:Y:S01]  /*04f0*/  LDC.64 R10, c[0x0][0x230] ;  /* 0x00008c00ff0a7b82 */ /* 0x000e220000000a00 */
[----:B------:R1:W3:Y:S01]  /*0500*/  MUFU.RCP R6, R29 ;  /* 0x0000001d00067308 */ /* 0x0002e20000001000 */
[----:B------:R-:W-:Y:S01]  /*0510*/  FSEL R9, R7, 1, P2 ;  /* 0x3f80000007097808 */ /* 0x000fe20001000000 */
[----:B------:R-:W-:Y:S01]  /*0520*/  FMUL R23, R5, R23 ;  /* 0x0000001705177220 */ /* 0x000fe20000400000 */
[C---:B------:R-:W-:Y:S01]  /*0530*/  FSEL R24, R7.reuse, 1, P4 ;  /* 0x3f80000007187808 */ /* 0x040fe20002000000 */
[----:B------:R-:W-:Y:S01]  /*0540*/  @P4 FMUL R28, R28, 0.25 ;  /* 0x3e8000001c1c4820 */ /* 0x000fe20000400000 */
[----:B------:R-:W-:Y:S01]  /*0550*/  FSEL R7, R7, 1, P6 ;  /* 0x3f80000007077808 */ /* 0x000fe20003000000 */
[----:B------:R-:W-:-:S02]  /*0560*/  @!P3 FMUL R9, R9, 16777216 ;  /* 0x4b8000000909b820 */ /* 0x000fc40000400000 */
[----:B------:R-:W4:Y:S01]  /*0570*/  MUFU.RCP R4, R4 ;  /* 0x0000000400047308 */ /* 0x000f220000001000 */
[----:B-1----:R-:W-:Y:S01]  /*0580*/  FMUL R29, R5, R8 ;  /* 0x00000008051d7220 */ /* 0x002fe20000400000 */
[----:B------:R-:W-:Y:S01]  /*0590*/  @!P1 FMUL R7, R7, 16777216 ;  /* 0x4b80000007079820 */ /* 0x000fe20000400000 */
[----:B------:R-:W-:Y:S01]  /*05a0*/  @!P5 FMUL R28, R28, 16777216 ;  /* 0x4b8000001c1cd820 */ /* 0x000fe20000400000 */
[----:B------:R-:W-:Y:S01]  /*05b0*/  UMOV UR4, 0x400 ;  /* 0x0000040000047882 */ /* 0x000fe20000000000 */
[----:B------:R-:W-:Y:S01]  /*05c0*/  @!P5 FMUL R24, R24, 16777216 ;  /* 0x4b8000001818d820 */ /* 0x000fe20000400000 */
[----:B---3--:R-:W-:Y:S01]  /*05d0*/  FMUL R14, R6, R9 ;  /* 0x00000009060e7220 */ /* 0x008fe20000400000 */
[----:B------:R-:W-:Y:S01]  /*05e0*/  IMAD.WIDE R8, R22, 0x4, R26 ;  /* 0x0000000416087825 */ /* 0x000fe200078e021a */
[----:B------:R-:W1:Y:S03]  /*05f0*/  MUFU.RCP R25, R28 ;  /* 0x0000001c00197308 */ /* 0x000e660000001000 */
[----:B----4-:R-:W-:Y:S01]  /*0600*/  FMUL R15, R4, R7 ;  /* 0x00000007040f7220 */ /* 0x010fe20000400000 */
[----:B------:R-:W-:-:S02]  /*0610*/  CS2R R4, SRZ ;  /* 0x0000000000047805 */ /* 0x000fc4000001ff00 */
[----:B------:R-:W-:Y:S01]  /*0620*/  CS2R R6, SRZ ;  /* 0x0000000000067805 */ /* 0x000fe2000001ff00 */
[----:B0-----:R-:W-:Y:S01]  /*0630*/  IMAD.WIDE R26, R22, 0x4, R10 ;  /* 0x00000004161a7825 */ /* 0x001fe200078e020a */
[----:B------:R-:W-:-:S04]  /*0640*/  CS2R R10, SRZ ;  /* 0x00000000000a7805 */ /* 0x000fc8000001ff00 */
[----:B------:R0:W3:Y:S01]  /*0650*/  @!P0 LDG.E.EL.128 R4, desc[UR6][R8.64] ;  /* 0x0000000608048981 */ /* 0x0000e2000c2e1d00 */
[----:B--2---:R-:W-:Y:S01]  /*0660*/  UPRMT UR4, UR5, 0x654, UR4 ;  /* 0x0000065405047896 */ /* 0x004fe20008000004 */
[----:B-1----:R-:W-:Y:S01]  /*0670*/  FMUL R25, R25, R24 ;  /* 0x0000001819197220 */ /* 0x002fe20000400000 */
[----:B0-----:R-:W-:-:S06]  /*0680*/  CS2R R8, SRZ ;  /* 0x0000000000087805 */ /* 0x001fcc000001ff00 */
[----:B------:R0:W3:Y:S01]  /*0690*/  @!P0 LDG.E.EL.128 R8, desc[UR6][R26.64] ;  /* 0x000000061a088981 */ /* 0x0000e2000c2e1d00 */
[----:B------:R-:W-:-:S05]  /*06a0*/  IMAD.SHL.U32 R22, R2, 0x100, RZ ;  /* 0x0000010002167824 */ /* 0x000fca00078e00ff */
[----:B------:R-:W-:-:S04]  /*06b0*/  LOP3.LUT R22, R22, 0x300, RZ, 0xc0, !PT ;  /* 0x0000030016167812 */ /* 0x000fc800078ec0ff */
[C---:B0-----:R-:W-:Y:S02]  /*06c0*/  LOP3.LUT R26, R22.reuse, 0xc0, RZ, 0xfc, !PT ;  /* 0x000000c0161a7812 */ /* 0x041fe400078efcff */
[----:B------:R-:W-:Y:S02]  /*06d0*/  LEA.HI R27, R22, UR4, RZ, 0x1c ;  /* 0x00000004161b7c11 */ /* 0x000fe4000f8fe0ff */
[----:B------:R-:W-:Y:S01]  /*06e0*/  LEA.HI R26, R26, UR4, RZ, 0x1c ;  /* 0x000000041a1a7c11 */ /* 0x000fe2000f8fe0ff */
[----:B------:R-:W-:Y:S01]  /*06f0*/  FMUL R13, R25, R13 ;  /* 0x0000000d190d7220 */ /* 0x000fe20000400000 */
[----:B------:R-:W-:Y:S01]  /*0700*/  FMUL R16, R15, R16 ;  /* 0x000000100f107220 */ /* 0x000fe20000400000 */
[----:B------:R-:W-:-:S04]  /*0710*/  SHF.R.U32.HI R2, RZ, 0x4, R2 ;  /* 0x00000004ff027819 */ /* 0x000fc80000011602 */
[----:B------:R-:W-:Y:S01]  /*0720*/  SGXT.U32 R2, R2, 0x3 ;  /* 0x000000030202781a */ /* 0x000fe20000000000 */
[-CC-:B---3--:R-:W-:Y:S01]  /*0730*/  FFMA R29, R29, R4.reuse, R8.reuse ;  /* 0x000000041d1d7223 */ /* 0x188fe20000000008 */
[----:B------:R-:W-:Y:S01]  /*0740*/  FFMA R23, R23, R4, R8 ;  /* 0x0000000417177223 */ /* 0x000fe20000000008 */
[C---:B------:R-:W-:Y:S02]  /*0750*/  LOP3.LUT R4, R22.reuse, 0x40, RZ, 0xfc, !PT ;  /* 0x0000004016047812 */ /* 0x040fe400078efcff */
[C---:B------:R-:W-:Y:S02]  /*0760*/  LOP3.LUT R8, R22.reuse, R20, RZ, 0xfc, !PT ;  /* 0x0000001416087212 */ /* 0x040fe400078efcff */
[----:B------:R-:W-:Y:S02]  /*0770*/  LOP3.LUT R20, R22, 0x80, RZ, 0xfc, !PT ;  /* 0x0000008016147812 */ /* 0x000fe400078efcff */
[----:B------:R-:W-:Y:S02]  /*0780*/  LEA.HI R4, R4, UR4, RZ, 0x1c ;  /* 0x0000000404047c11 */ /* 0x000fe4000f8fe0ff */
[----:B------:R-:W-:Y:S01]  /*0790*/  LEA.HI R24, R20, UR4, RZ, 0x1c ;  /* 0x0000000414187c11 */ /* 0x000fe2000f8fe0ff */
[----:B------:R-:W-:-:S02]  /*07a0*/  IMAD R22, R8, 0x4, R27 ;  /* 0x0000000408167824 */ /* 0x000fc400078e021b */
[C---:B------:R-:W-:Y:S01]  /*07b0*/  IMAD R20, R8.reuse, 0x4, R4 ;  /* 0x0000000408147824 */ /* 0x040fe200078e0204 */
[C---:B------:R-:W-:Y:S01]  /*07c0*/  LEA R4, R8.reuse, R24, 0x2 ;  /* 0x0000001808047211 */ /* 0x040fe200078e10ff */
[----:B------:R-:W-:Y:S02]  /*07d0*/  IMAD R8, R8, 0x4, R26 ;  /* 0x0000000408087824 */ /* 0x000fe400078e021a */
[C---:B------:R-:W-:Y:S01]  /*07e0*/  FMUL R26, R14.reuse, R17 ;  /* 0x000000110e1a7220 */ /* 0x040fe20000400000 */
[----:B------:R-:W-:Y:S01]  /*07f0*/  FMUL R14, R14, R12 ;  /* 0x0000000c0e0e7220 */ /* 0x000fe20000400000 */
[----:B------:R-:W0:Y:S01]  /*0800*/  S2R R24, SR_TID.X ;  /* 0x0000000000187919 */ /* 0x000e220000002100 */
[--C-:B------:R-:W-:Y:S02]  /*0810*/  FFMA R13, R13, R6, R10.reuse ;  /* 0x000000060d0d7223 */ /* 0x100fe4000000000a */
[----:B------:R-:W-:Y:S01]  /*0820*/  FFMA R14, R14, R5, R9 ;  /* 0x000000050e0e7223 */ /* 0x000fe20000000009 */
[----:B------:R-:W-:Y:S01]  /*0830*/  FFMA R16, R16, R7, R11 ;  /* 0x0000000710107223 */ /* 0x000fe2000000000b */
[----:B------:R-:W-:Y:S01]  /*0840*/  FMUL R17, R25, R18 ;  /* 0x0000001219117220 */ /* 0x000fe20000400000 */
[----:B------:R-:W-:Y:S01]  /*0850*/  FSETP.GEU.AND P0, PT, R29, RZ, PT ;  /* 0x000000ff1d00720b */ /* 0x000fe20003f0e000 */
[----:B------:R-:W-:Y:S01]  /*0860*/  FMUL R12, R15, R19 ;  /* 0x000000130f0c7220 */ /* 0x000fe20000400000 */
[----:B------:R-:W-:Y:S01]  /*0870*/  FSETP.GEU.AND P3, PT, R14, RZ, PT ;  /* 0x000000ff0e00720b */ /* 0x000fe20003f6e000 */
[----:B------:R-:W-:Y:S01]  /*0880*/  FFMA R26, R26, R5, R9 ;  /* 0x000000051a1a7223 */ /* 0x000fe20000000009 */
[----:B------:R-:W-:Y:S01]  /*0890*/  FSETP.GEU.AND P2, PT, R13, RZ, PT ;  /* 0x000000ff0d00720b */ /* 0x000fe20003f4e000 */
[----:B------:R-:W-:Y:S01]  /*08a0*/  FFMA R17, R17, R6, R10 ;  /* 0x0000000611117223 */ /* 0x000fe2000000000a */
[----:B------:R-:W-:Y:S01]  /*08b0*/  FSEL R29, R29, RZ, P0 ;  /* 0x000000ff1d1d7208 */ /* 0x000fe20000000000 */
[----:B------:R-:W-:Y:S01]  /*08c0*/  FFMA R12, R12, R7, R11 ;  /* 0x000000070c0c7223 */ /* 0x000fe2000000000b */
[----:B------:R-:W-:-:S02]  /*08d0*/  FSETP.GEU.AND P1, PT, R16, RZ, PT ;  /* 0x000000ff1000720b */ /* 0x000fc40003f2e000 */
[----:B------:R-:W-:Y:S02]  /*08e0*/  FSETP.GEU.AND P0, PT, R23, RZ, PT ;  /* 0x000000ff1700720b */ /* 0x000fe40003f0e000 */
[----:B------:R-:W-:Y:S02]  /*08f0*/  FSEL R7, R14, RZ, P3 ;  /* 0x000000ff0e077208 */ /* 0x000fe40001800000 */
[----:B------:R-:W-:Y:S02]  /*0900*/  FSEL R13, R13, RZ, P2 ;  /* 0x000000ff0d0d7208 */ /* 0x000fe40001000000 */
[----:B------:R-:W-:Y:S02]  /*0910*/  FSEL R9, R16, RZ, P1 ;  /* 0x000000ff10097208 */ /* 0x000fe40000800000 */
[----:B------:R-:W-:Y:S01]  /*0920*/  FSETP.GEU.AND P2, PT, R26, RZ, PT ;  /* 0x000000ff1a00720b */ /* 0x000fe20003f4e000 */
[----:B------:R-:W-:Y:S01]  /*0930*/  STS [R22], R29 ;  /* 0x0000001d16007388 */ /* 0x000fe20000000800 */
[----:B------:R-:W-:-:S02]  /*0940*/  FSEL R23, R23, RZ, P0 ;  /* 0x000000ff17177208 */ /* 0x000fc40000000000 */
[C---:B------:R-:W-:Y:S01]  /*0950*/  FSETP.GEU.AND P1, PT, R17.reuse, RZ, PT ;  /* 0x000000ff1100720b */ /* 0x040fe20003f2e000 */
[----:B------:R-:W-:Y:S01]  /*0960*/  STS [R20+0x100], R7 ;  /* 0x0001000714007388 */ /* 0x000fe20000000800 */
[----:B------:R-:W-:Y:S02]  /*0970*/  FSETP.GEU.AND P0, PT, R12, RZ, PT ;  /* 0x000000ff0c00720b */ /* 0x000fe40003f0e000 */
[----:B------:R-:W-:Y:S01]  /*0980*/  FSEL R11, R26, RZ, P2 ;  /* 0x000000ff1a0b7208 */ /* 0x000fe20001000000 */
[----:B------:R-:W-:Y:S01]  /*0990*/  STS [R4+0x200], R13 ;  /* 0x0002000d04007388 */ /* 0x000fe20000000800 */
[----:B------:R-:W-:-:S03]  /*09a0*/  FSEL R17, R17, RZ, P1 ;  /* 0x000000ff11117208 */ /* 0x000fc60000800000 */
[----:B------:R1:W-:Y:S04]  /*09b0*/  STS [R8+0x300], R9 ;  /* 0x0003000908007388 */ /* 0x0003e80000000800 */
[----:B------:R-:W-:Y:S01]  /*09c0*/  STS [R22+0x80], R23 ;  /* 0x0000801716007388 */ /* 0x000fe20000000800 */
[----:B-1----:R-:W-:-:S03]  /*09d0*/  FSEL R9, R12, RZ, P0 ;  /* 0x000000ff0c097208 */ /* 0x002fc60000000000 */
[----:B------:R-:W-:Y:S04]  /*09e0*/  STS [R20+0x180], R11 ;  /* 0x0001800b14007388 */ /* 0x000fe80000000800 */
[----:B------:R1:W-:Y:S04]  /*09f0*/  STS [R4+0x280], R17 ;  /* 0x0002801104007388 */ /* 0x0003e80000000800 */
[----:B------:R2:W-:Y:S01]  /*0a00*/  STS [R8+0x380], R9 ;  /* 0x0003800908007388 */ /* 0x0005e20000000800 */
[----:B0-----:R-:W-:-:S04]  /*0a10*/  SHF.R.U32.HI R6, RZ, 0x2, R24 ;  /* 0x00000002ff067819 */ /* 0x001fc80000011618 */
[----:B------:R-:W-:Y:S02]  /*0a20*/  LOP3.LUT R6, R6, 0x1c, RZ, 0xc0, !PT ;  /* 0x0000001c06067812 */ /* 0x000fe400078ec0ff */
[----:B------:R-:W-:-:S03]  /*0a30*/  LOP3.LUT R5, R0, 0x1fc, RZ, 0xc0, !PT ;  /* 0x000001fc00057812 */ /* 0x000fc600078ec0ff */
[----:B------:R-:W-:-:S04]  /*0a40*/  VIADD R6, R6, UR4 ;  /* 0x0000000406067c36 */ /* 0x000fc80008000000 */
[----:B------:R-:W-:Y:S01]  /*0a50*/  IMAD R10, R5, 0x4, R6 ;  /* 0x00000004050a7824 */ /* 0x000fe200078e0206 */
[----:B------:R-:W-:Y:S01]  /*0a60*/  BAR.SYNC.DEFER_BLOCKING 0x0 ;  /* 0x0000000000007b1d */ /* 0x000fe20000010000 */
[----:B------:R-:W-:-:S05]  /*0a70*/  LOP3.LUT R6, R2, R3, RZ, 0xfc, !PT ;  /* 0x0000000302067212 */ /* 0x000fca00078efcff */
[----:B------:R-:W-:Y:S02]  /*0a80*/  IMAD.HI R7, R6, 0x66666667, RZ ;  /* 0x6666666706077827 */ /* 0x000fe400078e02ff */
[----:B------:R-:W0:Y:S01]  /*0a90*/  LDC.64 R2, c[0x0][0x238] ;  /* 0x00008e00ff027b82 */ /* 0x000e220000000a00 */
[----:B------:R-:W-:Y:S04]  /*0aa0*/  LDS R12, [R10] ;  /* 0x000000000a0c7984 */ /* 0x000fe80000000800 */
[----:B------:R-:W-:Y:S04]  /*0ab0*/  LDS R13, [R10+0x4] ;  /* 0x000004000a0d7984 */ /* 0x000fe80000000800 */
[----:B------:R-:W-:Y:S04]  /*0ac0*/  LDS R14, [R10+0x8] ;  /* 0x000008000a0e7984 */ /* 0x000fe80000000800 */
[----:B------:R-:W3:Y:S01]  /*0ad0*/  LDS R15, [R10+0xc] ;  /* 0x00000c000a0f7984 */ /* 0x000ee20000000800 */
[----:B-1----:R-:W-:-:S02]  /*0ae0*/  SHF.R.U32.HI R4, RZ, 0x1f, R7 ;  /* 0x0000001fff047819 */ /* 0x002fc40000011607 */
[----:B------:R-:W-:Y:S02]  /*0af0*/  LOP3.LUT R0, R21, 0x3c, R0, 0xf8, !PT ;  /* 0x0000003c15007812 */ /* 0x000fe400078ef800 */
[----:B------:R-:W-:Y:S02]  /*0b00*/  LEA.HI.SX32 R7, R7, R4, 0x19 ;  /* 0x0000000407077211 */ /* 0x000fe400078fcaff */
[----:B------:R-:W-:Y:S02]  /*0b10*/  LOP3.LUT R4, R5, 0x200, RZ, 0xfc, !PT ;  /* 0x0000020005047812 */ /* 0x000fe400078efcff */
[----:B------:R-:W-:Y:S01]  /*0b20*/  ISETP.GE.AND P0, PT, R0, 0x40, PT ;  /* 0x000000400000780c */ /* 0x000fe20003f06270 */
[----:B--2---:R-:W-:Y:S01]  /*0b30*/  IMAD R9, R7, -0x140, R6 ;  /* 0xfffffec007097824 */ /* 0x004fe200078e0206 */
[C---:B------:R-:W-:Y:S02]  /*0b40*/  LOP3.LUT R8, R6.reuse, 0x8, RZ, 0xfc, !PT ;  /* 0x0000000806087812 */ /* 0x040fe400078efcff */
[----:B------:R-:W-:Y:S01]  /*0b50*/  SHF.R.U32.HI R11, RZ, 0x4, R4 ;  /* 0x00000004ff0b7819 */ /* 0x000fe20000011604 */
[----:B------:R-:W-:Y:S01]  /*0b60*/  IMAD R4, R9, 0x40, R0 ;  /* 0x0000004009047824 */ /* 0x000fe200078e0200 */
[----:B------:R-:W-:-:S02]  /*0b70*/  ISETP.LT.AND P1, PT, R6, 0x500, !P0 ;  /* 0x000005000600780c */ /* 0x000fc40004721270 */
[----:B------:R-:W-:Y:S01]  /*0b80*/  ISETP.LT.AND P0, PT, R8, 0x500, !P0 ;  /* 0x000005000800780c */ /* 0x000fe20004701270 */
[----:B------:R-:W-:Y:S01]  /*0b90*/  IMAD R7, R7, 0x14000, R4 ;  /* 0x0001400007077824 */ /* 0x000fe200078e0204 */
[----:B------:R-:W-:-:S03]  /*0ba0*/  LOP3.LUT R11, R11, 0x3c, RZ, 0xc0, !PT ;  /* 0x0000003c0b0b7812 */ /* 0x000fc600078ec0ff */
[----:B0-----:R-:W-:Y:S01]  /*0bb0*/  IMAD.WIDE R6, R7, 0x4, R2 ;  /* 0x0000000407067825 */ /* 0x001fe200078e0202 */
[----:B------:R-:W-:-:S05]  /*0bc0*/  IADD3 R4, R11, UR4, RZ ;  /* 0x000000040b047c10 */ /* 0x000fca000fffe0ff */
[----:B------:R-:W-:Y:S01]  /*0bd0*/  IMAD R16, R5, 0x4, R4 ;  /* 0x0000000405107824 */ /* 0x000fe200078e0204 */
[----:B---3--:R0:W-:Y:S02]  /*0be0*/  @P1 STG.E.128 desc[UR6][R6.64], R12 ;  /* 0x0000000c06001986 */ /* 0x0081e4000c101d06 */
[----:B0-----:R-:W-:Y:S05]  /*0bf0*/  @!P0 EXIT ;  /* 0x000000000000894d */ /* 0x001fea0003800000 */
[----:B------:R-:W-:Y:S01]  /*0c00*/  LDS R4, [R16+0x800] ;  /* 0x0008000010047984 */ /* 0x000fe20000000800 */
[----:B------:R-:W-:-:S03]  /*0c10*/  IMAD.HI R9, R8, 0x66666667, RZ ;  /* 0x6666666708097827 */ /* 0x000fc600078e02ff */
[----:B------:R-:W-:Y:S02]  /*0c20*/  LDS R5, [R16+0x804] ;  /* 0x0008040010057984 */ /* 0x000fe40000000800 */
[----:B------:R-:W-:Y:S02]  /*0c30*/  SHF.R.U32.HI R10, RZ, 0x1f, R9 ;  /* 0x0000001fff0a7819 */ /* 0x000fe40000011609 */
[----:B0-----:R-:W-:Y:S02]  /*0c40*/  LDS R6, [R16+0x808] ;  /* 0x0008080010067984 */ /* 0x001fe40000000800 */
[----:B------:R-:W-:Y:S02]  /*0c50*/  LEA.HI.SX32 R9, R9, R10, 0x19 ;  /* 0x0000000a09097211 */ /* 0x000fe400078fcaff */
[----:B------:R-:W0:Y:S03]  /*0c60*/  LDS R7, [R16+0x80c] ;  /* 0x00080c0010077984 */ /* 0x000e260000000800 */
[----:B------:R-:W-:-:S04]  /*0c70*/  IMAD R11, R9, -0x140, R8 ;  /* 0xfffffec0090b7824 */ /* 0x000fc800078e0208 */
[----:B------:R-:W-:-:S04]  /*0c80*/  IMAD R0, R11, 0x40, R0 ;  /* 0x000000400b007824 */ /* 0x000fc800078e0200 */
[----:B------:R-:W-:-:S04]  /*0c90*/  IMAD R9, R9, 0x14000, R0 ;  /* 0x0001400009097824 */ /* 0x000fc800078e0200 */
[----:B------:R-:W-:-:S05]  /*0ca0*/  IMAD.WIDE R2, R9, 0x4, R2 ;  /* 0x0000000409027825 */ /* 0x000fca00078e0202 */
[----:B0-----:R-:W-:Y:S01]  /*0cb0*/  STG.E.128 desc[UR6][R2.64], R4 ;  /* 0x0000000402007986 */ /* 0x001fe2000c101d06 */
[----:B------:R-:W-:Y:S05]  /*0cc0*/  EXIT ;  /* 0x000000000000794d */ /* 0x000fea0003800000 */
.L_x_0:
[----:B------:R-:W-:-:S00]  /*0cd0*/  BRA `(.L_x_0) ;  /* 0xfffffffc00fc7947 */ /* 0x000fc0000383ffff */
[----:B------:R-:W-:-:S00]  /*0ce0*/  NOP ;  /* 0x0000000000007918 */ /* 0x000fc00000000000 */
        /* <DEDUP_REMOVED lines=9> */
.L_x_1:


//--------------------- .nv.global.init           --------------------------
	.section	.nv.global.init,"aw",@progbits
.nv.global.init:
	.type		_$_str,@object
	.size		_$_str,(_$_str_$_2 - _$_str)
_$_str:
        /*0000*/ 	.byte	0x5f, 0x5f, 0x43, 0x55, 0x44, 0x41, 0x5f, 0x46, 0x54, 0x5a, 0x00
	.type		_$_str_$_2,@object
	.size		_$_str_$_2,(.L_1 - _$_str_$_2)
_$_str_$_2:
        /*000b*/ 	.byte	0x5f, 0x5f, 0x43, 0x55, 0x44, 0x41, 0x5f, 0x50, 0x52, 0x45, 0x43, 0x5f, 0x53, 0x51, 0x52, 0x54
        /*001b*/ 	.byte	0x00
.L_1:


//--------------------- .nv.shared.triton_poi_fused__native_batch_norm_legit_no_training_relu_42 --------------------------
	.section	.nv.shared.triton_poi_fused__native_batch_norm_legit_no_training_relu_42,"aw",@nobits
	.sectionflags	@""
	.align	16
	.zero		1024


//--------------------- .nv.constant0.triton_poi_fused__native_batch_norm_legit_no_training_relu_42 --------------------------
	.section	.nv.constant0.triton_poi_fused__native_batch_norm_legit_no_training_relu_42,"a",@progbits
	.sectionflags	@""
	.align	4
.nv.constant0.triton_poi_fused__native_batch_norm_legit_no_training_relu_42:
	.zero		584
